//
// Generated by NVIDIA NVVM Compiler
//
// Compiler Build ID: CL-36424714
// Cuda compilation tools, release 13.0, V13.0.88
// Based on NVVM 20.0.0
//

.version 9.0
.target sm_100
.address_size 64

	// .globl	_Z16_AFFINE_KERNEL_0PiiS_iS_iiii

.visible .entry _Z16_AFFINE_KERNEL_0PiiS_iS_iiii(
	.param .u64 .ptr .align 1 _Z16_AFFINE_KERNEL_0PiiS_iS_iiii_param_0,
	.param .u32 _Z16_AFFINE_KERNEL_0PiiS_iS_iiii_param_1,
	.param .u64 .ptr .align 1 _Z16_AFFINE_KERNEL_0PiiS_iS_iiii_param_2,
	.param .u32 _Z16_AFFINE_KERNEL_0PiiS_iS_iiii_param_3,
	.param .u64 .ptr .align 1 _Z16_AFFINE_KERNEL_0PiiS_iS_iiii_param_4,
	.param .u32 _Z16_AFFINE_KERNEL_0PiiS_iS_iiii_param_5,
	.param .u32 _Z16_AFFINE_KERNEL_0PiiS_iS_iiii_param_6,
	.param .u32 _Z16_AFFINE_KERNEL_0PiiS_iS_iiii_param_7,
	.param .u32 _Z16_AFFINE_KERNEL_0PiiS_iS_iiii_param_8
)
{
	.reg .pred 	%p<4>;
	.reg .b32 	%r<15>;
	.reg .b64 	%rd<12>;

	ld.param.u64 	%rd1, [_Z16_AFFINE_KERNEL_0PiiS_iS_iiii_param_0];
	ld.param.u64 	%rd2, [_Z16_AFFINE_KERNEL_0PiiS_iS_iiii_param_2];
	ld.param.u64 	%rd3, [_Z16_AFFINE_KERNEL_0PiiS_iS_iiii_param_4];
	ld.param.u32 	%r2, [_Z16_AFFINE_KERNEL_0PiiS_iS_iiii_param_6];
	ld.param.u32 	%r3, [_Z16_AFFINE_KERNEL_0PiiS_iS_iiii_param_7];
	ld.param.u32 	%r4, [_Z16_AFFINE_KERNEL_0PiiS_iS_iiii_param_8];
	mov.u32 	%r5, %nctaid.x;
	mov.u32 	%r6, %ntid.x;
	mov.u32 	%r7, %ctaid.x;
	mov.u32 	%r8, %tid.x;
	mad.lo.s32 	%r9, %r4, %r5, %r7;
	mad.lo.s32 	%r1, %r9, %r6, %r8;
	setp.gt.s32 	%p1, %r2, %r1;
	setp.gt.s32 	%p2, %r1, %r3;
	or.pred  	%p3, %p1, %p2;
	@%p3 bra 	$L__BB0_2;
	cvta.to.global.u64 	%rd4, %rd2;
	cvta.to.global.u64 	%rd5, %rd1;
	cvta.to.global.u64 	%rd6, %rd3;
	mul.wide.s32 	%rd7, %r1, 4;
	add.s64 	%rd8, %rd4, %rd7;
	ld.global.u32 	%r10, [%rd8+8];
	add.s64 	%rd9, %rd5, %rd7;
	st.global.u32 	[%rd9+24], %r10;
	ld.global.u32 	%r11, [%rd9+12];
	add.s64 	%rd10, %rd6, %rd7;
	ld.global.u32 	%r12, [%rd10+12];
	add.s32 	%r13, %r11, %r12;
	add.s32 	%r14, %r13, 2;
	add.s64 	%rd11, %rd8, %rd7;
	st.global.u32 	[%rd11+16], %r14;
$L__BB0_2:
	ret;

}


// ===== COMPILED SASS (sm_100) =====

	.target	sm_100

	.elftype	@"ET_EXEC"


//--------------------- .note.nv.tkinfo           --------------------------
	.section	.note.nv.tkinfo,"",@"SHT_NOTE"
	.sectionflags	@"SHF_NOTE_NV_TKINFO"
	.tkinfo
        /*0018*/ 	.word	0x00000002
        /*0030*/ 	.string	""
        /*0030*/ 	.string	"ptxas"
        /*0030*/ 	.string	"Cuda compilation tools, release 13.0, V13.0.88"
        /*0030*/ 	.string	"Build cuda_13.0.r13.0/compiler.36424714_0"
        /*0030*/ 	.string	"-arch sm_100 -m 64 "



//--------------------- .note.nv.cuinfo           --------------------------
	.section	.note.nv.cuinfo,"",@"SHT_NOTE"
	.sectionflags	@"SHF_NOTE_NV_CUINFO"
        /*0018*/ 	.short	0x0002
        /*001a*/ 	.short	0x0064
        /*001c*/ 	.short	0x0082
	.zero		2


//--------------------- .nv.info                  --------------------------
	.section	.nv.info,"",@"SHT_CUDA_INFO"
	.align	4


	//----- nvinfo : EIATTR_REGCOUNT
	.align		4
        /*0000*/ 	.byte	0x04, 0x2f
        /*0002*/ 	.short	(.L_1 - .L_0)
	.align		4
.L_0:
        /*0004*/ 	.word	index@(_Z16_AFFINE_KERNEL_0PiiS_iS_iiii)
        /*0008*/ 	.word	0x00000010


	//----- nvinfo : EIATTR_FRAME_SIZE
	.align		4
.L_1:
        /*000c*/ 	.byte	0x04, 0x11
        /*000e*/ 	.short	(.L_3 - .L_2)
	.align		4
.L_2:
        /*0010*/ 	.word	index@(_Z16_AFFINE_KERNEL_0PiiS_iS_iiii)
        /*0014*/ 	.word	0x00000000


	//----- nvinfo : EIATTR_MIN_STACK_SIZE
	.align		4
.L_3:
        /*0018*/ 	.byte	0x04, 0x12
        /*001a*/ 	.short	(.L_5 - .L_4)
	.align		4
.L_4:
        /*001c*/ 	.word	index@(_Z16_AFFINE_KERNEL_0PiiS_iS_iiii)
        /*0020*/ 	.word	0x00000000
.L_5:


//--------------------- .nv.compat                --------------------------
	.section	.nv.compat,"",@"SHT_CUDA_COMPAT_INFO"
	.align	4
        /*0000*/ 	.byte	0x02, 0x09, 0x00, 0x00, 0x02, 0x02, 0x01, 0x00, 0x02, 0x05, 0x05, 0x00, 0x03, 0x07, 0x01, 0x01
        /*0010*/ 	.byte	0x02, 0x03, 0x00, 0x00, 0x02, 0x06, 0x01, 0x00, 0x04, 0x0b, 0x08, 0x00, 0x09, 0x00, 0x00, 0x00
        /*0020*/ 	.byte	0x00, 0x00, 0x00, 0x00


//--------------------- .nv.info._Z16_AFFINE_KERNEL_0PiiS_iS_iiii --------------------------
	.section	.nv.info._Z16_AFFINE_KERNEL_0PiiS_iS_iiii,"",@"SHT_CUDA_INFO"
	.sectionflags	@""
	.align	4


	//----- nvinfo : EIATTR_CUDA_API_VERSION
	.align		4
        /*0000*/ 	.byte	0x04, 0x37
        /*0002*/ 	.short	(.L_7 - .L_6)
.L_6:
        /*0004*/ 	.word	0x00000082


	//----- nvinfo : EIATTR_KPARAM_INFO
	.align		4
.L_7:
        /*0008*/ 	.byte	0x04, 0x17
        /*000a*/ 	.short	(.L_9 - .L_8)
.L_8:
        /*000c*/ 	.word	0x00000000
        /*0010*/ 	.short	0x0008
        /*0012*/ 	.short	0x0034
        /*0014*/ 	.byte	0x00, 0xf0, 0x11, 0x00


	//----- nvinfo : EIATTR_KPARAM_INFO
	.align		4
.L_9:
        /*0018*/ 	.byte	0x04, 0x17
        /*001a*/ 	.short	(.L_11 - .L_10)
.L_10:
        /*001c*/ 	.word	0x00000000
        /*0020*/ 	.short	0x0007
        /*0022*/ 	.short	0x0030
        /*0024*/ 	.byte	0x00, 0xf0, 0x11, 0x00


	//----- nvinfo : EIATTR_KPARAM_INFO
	.align		4
.L_11:
        /*0028*/ 	.byte	0x04, 0x17
        /*002a*/ 	.short	(.L_13 - .L_12)
.L_12:
        /*002c*/ 	.word	0x00000000
        /*0030*/ 	.short	0x0006
        /*0032*/ 	.short	0x002c
        /*0034*/ 	.byte	0x00, 0xf0, 0x11, 0x00


	//----- nvinfo : EIATTR_KPARAM_INFO
	.align		4
.L_13:
        /*0038*/ 	.byte	0x04, 0x17
        /*003a*/ 	.short	(.L_15 - .L_14)
.L_14:
        /*003c*/ 	.word	0x00000000
        /*0040*/ 	.short	0x0005
        /*0042*/ 	.short	0x0028
        /*0044*/ 	.byte	0x00, 0xf0, 0x11, 0x00


	//----- nvinfo : EIATTR_KPARAM_INFO
	.align		4
.L_15:
        /*0048*/ 	.byte	0x04, 0x17
        /*004a*/ 	.short	(.L_17 - .L_16)
.L_16:
        /*004c*/ 	.word	0x00000000
        /*0050*/ 	.short	0x0004
        /*0052*/ 	.short	0x0020
        /*0054*/ 	.byte	0x00, 0xf5, 0x21, 0x00


	//----- nvinfo : EIATTR_KPARAM_INFO
	.align		4
.L_17:
        /*0058*/ 	.byte	0x04, 0x17
        /*005a*/ 	.short	(.L_19 - .L_18)
.L_18:
        /*005c*/ 	.word	0x00000000
        /*0060*/ 	.short	0x0003
        /*0062*/ 	.short	0x0018
        /*0064*/ 	.byte	0x00, 0xf0, 0x11, 0x00


	//----- nvinfo : EIATTR_KPARAM_INFO
	.align		4
.L_19:
        /*0068*/ 	.byte	0x04, 0x17
        /*006a*/ 	.short	(.L_21 - .L_20)
.L_20:
        /*006c*/ 	.word	0x00000000
        /*0070*/ 	.short	0x0002
        /*0072*/ 	.short	0x0010
        /*0074*/ 	.byte	0x00, 0xf5, 0x21, 0x00


	//----- nvinfo : EIATTR_KPARAM_INFO
	.align		4
.L_21:
        /*0078*/ 	.byte	0x04, 0x17
        /*007a*/ 	.short	(.L_23 - .L_22)
.L_22:
        /*007c*/ 	.word	0x00000000
        /*0080*/ 	.short	0x0001
        /*0082*/ 	.short	0x0008
        /*0084*/ 	.byte	0x00, 0xf0, 0x11, 0x00


	//----- nvinfo : EIATTR_KPARAM_INFO
	.align		4
.L_23:
        /*0088*/ 	.byte	0x04, 0x17
        /*008a*/ 	.short	(.L_25 - .L_24)
.L_24:
        /*008c*/ 	.word	0x00000000
        /*0090*/ 	.short	0x0000
        /*0092*/ 	.short	0x0000
        /*0094*/ 	.byte	0x00, 0xf5, 0x21, 0x00


	//----- nvinfo : EIATTR_SPARSE_MMA_MASK
	.align		4
.L_25:
        /*0098*/ 	.byte	0x03, 0x50
        /*009a*/ 	.short	0x0000


	//----- nvinfo : EIATTR_MAXREG_COUNT
	.align		4
        /*009c*/ 	.byte	0x03, 0x1b
        /*009e*/ 	.short	0x00ff


	//----- nvinfo : EIATTR_MERCURY_ISA_VERSION
	.align		4
        /*00a0*/ 	.byte	0x03, 0x5f
        /*00a2*/ 	.short	0x0101


	//----- nvinfo : EIATTR_VRC_CTA_INIT_COUNT
	.align		4
        /*00a4*/ 	.byte	0x02, 0x4a
	.zero		1
	.zero		1


	//----- nvinfo : EIATTR_EXIT_INSTR_OFFSETS
	.align		4
        /*00a8*/ 	.byte	0x04, 0x1c
        /*00aa*/ 	.short	(.L_27 - .L_26)


	//   ....[0]....
.L_26:
        /*00ac*/ 	.word	0x000000b0


	//   ....[1]....
        /*00b0*/ 	.word	0x000001a0


	//----- nvinfo : EIATTR_CBANK_PARAM_SIZE
	.align		4
.L_27:
        /*00b4*/ 	.byte	0x03, 0x19
        /*00b6*/ 	.short	0x0038


	//----- nvinfo : EIATTR_PARAM_CBANK
	.align		4
        /*00b8*/ 	.byte	0x04, 0x0a
        /*00ba*/ 	.short	(.L_29 - .L_28)
	.align		4
.L_28:
        /*00bc*/ 	.word	index@(.nv.constant0._Z16_AFFINE_KERNEL_0PiiS_iS_iiii)
        /*00c0*/ 	.short	0x0380
        /*00c2*/ 	.short	0x0038


	//----- nvinfo : EIATTR_SW_WAR
	.align		4
.L_29:
        /*00c4*/ 	.byte	0x04, 0x36
        /*00c6*/ 	.short	(.L_31 - .L_30)
.L_30:
        /*00c8*/ 	.word	0x00000008
.L_31:


//--------------------- .nv.callgraph             --------------------------
	.section	.nv.callgraph,"",@"SHT_CUDA_CALLGRAPH"
	.align	4
	.sectionentsize	8
	.align		4
        /*0000*/ 	.word	0x00000000
	.align		4
        /*0004*/ 	.word	0xffffffff
	.align		4
        /*0008*/ 	.word	0x00000000
	.align		4
        /*000c*/ 	.word	0xfffffffe
	.align		4
        /*0010*/ 	.word	0x00000000
	.align		4
        /*0014*/ 	.word	0xfffffffd
	.align		4
        /*0018*/ 	.word	0x00000000
	.align		4
        /*001c*/ 	.word	0xfffffffc


//--------------------- .text._Z16_AFFINE_KERNEL_0PiiS_iS_iiii --------------------------
	.section	.text._Z16_AFFINE_KERNEL_0PiiS_iS_iiii,"ax",@progbits
	.align	128
        .global         _Z16_AFFINE_KERNEL_0PiiS_iS_iiii
        .type           _Z16_AFFINE_KERNEL_0PiiS_iS_iiii,@function
        .size           _Z16_AFFINE_KERNEL_0PiiS_iS_iiii,(.L_x_1 - _Z16_AFFINE_KERNEL_0PiiS_iS_iiii)
        .other          _Z16_AFFINE_KERNEL_0PiiS_iS_iiii,@"STO_CUDA_ENTRY STV_DEFAULT"
_Z16_AFFINE_KERNEL_0PiiS_iS_iiii:
.text._Z16_AFFINE_KERNEL_0PiiS_iS_iiii:
[----:B------:R-:W-:Y:S01]  /*0000*/  LDC R1, c[0x0][0x37c] ;  /* 0x0000df00ff017b82 */ /* 0x000fe20000000800 */
[----:B------:R-:W0:Y:S07]  /*0010*/  S2R R0, SR_CTAID.X ;  /* 0x0000000000007919 */ /* 0x000e2e0000002500 */
[----:B------:R-:W0:Y:S01]  /*0020*/  LDC.64 R2, c[0x0][0x3b0] ;  /* 0x0000ec00ff027b82 */ /* 0x000e220000000a00 */
[----:B------:R-:W0:Y:S01]  /*0030*/  LDCU UR4, c[0x0][0x370] ;  /* 0x00006e00ff0477ac */ /* 0x000e220008000800 */
[----:B------:R-:W1:Y:S01]  /*0040*/  S2R R9, SR_TID.X ;  /* 0x0000000000097919 */ /* 0x000e620000002100 */
[----:B------:R-:W1:Y:S01]  /*0050*/  LDCU UR5, c[0x0][0x360] ;  /* 0x00006c00ff0577ac */ /* 0x000e620008000800 */
[----:B------:R-:W2:Y:S01]  /*0060*/  LDCU UR6, c[0x0][0x3ac] ;  /* 0x00007580ff0677ac */ /* 0x000ea20008000800 */
[----:B0-----:R-:W-:-:S04]  /*0070*/  IMAD R0, R3, UR4, R0 ;  /* 0x0000000403007c24 */ /* 0x001fc8000f8e0200 */
[----:B-1----:R-:W-:-:S05]  /*0080*/  IMAD R9, R0, UR5, R9 ;  /* 0x0000000500097c24 */ /* 0x002fca000f8e0209 */
[----:B------:R-:W-:-:S04]  /*0090*/  ISETP.GT.AND P0, PT, R9, R2, PT ;  /* 0x000000020900720c */ /* 0x000fc80003f04270 */
[----:B--2---:R-:W-:-:S13]  /*00a0*/  ISETP.LT.OR P0, PT, R9, UR6, P0 ;  /* 0x0000000609007c0c */ /* 0x004fda0008701670 */
[----:B------:R-:W-:Y:S05]  /*00b0*/  @P0 EXIT ;  /* 0x000000000000094d */ /* 0x000fea0003800000 */
[----:B------:R-:W0:Y:S01]  /*00c0*/  LDC.64 R2, c[0x0][0x390] ;  /* 0x0000e400ff027b82 */ /* 0x000e220000000a00 */
[----:B------:R-:W1:Y:S07]  /*00d0*/  LDCU.64 UR4, c[0x0][0x358] ;  /* 0x00006b00ff0477ac */ /* 0x000e6e0008000a00 */
[----:B------:R-:W2:Y:S08]  /*00e0*/  LDC.64 R4, c[0x0][0x380] ;  /* 0x0000e000ff047b82 */ /* 0x000eb00000000a00 */
[----:B------:R-:W3:Y:S01]  /*00f0*/  LDC.64 R6, c[0x0][0x3a0] ;  /* 0x0000e800ff067b82 */ /* 0x000ee20000000a00 */
[----:B0-----:R-:W-:-:S05]  /*0100*/  IMAD.WIDE R2, R9, 0x4, R2 ;  /* 0x0000000409027825 */ /* 0x001fca00078e0202 */
[----:B-1----:R-:W4:Y:S01]  /*0110*/  LDG.E R11, desc[UR4][R2.64+0x8] ;  /* 0x00000804020b7981 */ /* 0x002f22000c1e1900 */
[----:B--2---:R-:W-:-:S05]  /*0120*/  IMAD.WIDE R4, R9, 0x4, R4 ;  /* 0x0000000409047825 */ /* 0x004fca00078e0204 */
[----:B------:R-:W2:Y:S01]  /*0130*/  LDG.E R0, desc[UR4][R4.64+0xc] ;  /* 0x00000c0404007981 */ /* 0x000ea2000c1e1900 */
[----:B---3--:R-:W-:-:S03]  /*0140*/  IMAD.WIDE R6, R9, 0x4, R6 ;  /* 0x0000000409067825 */ /* 0x008fc600078e0206 */
[----:B----4-:R-:W-:Y:S04]  /*0150*/  STG.E desc[UR4][R4.64+0x18], R11 ;  /* 0x0000180b04007986 */ /* 0x010fe8000c101904 */
[----:B------:R-:W2:Y:S01]  /*0160*/  LDG.E R7, desc[UR4][R6.64+0xc] ;  /* 0x00000c0406077981 */ /* 0x000ea2000c1e1900 */
[----:B------:R-:W-:Y:S01]  /*0170*/  IMAD.WIDE R8, R9, 0x4, R2 ;  /* 0x0000000409087825 */ /* 0x000fe200078e0202 */
[----:B--2---:R-:W-:-:S05]  /*0180*/  IADD3 R13, PT, PT, R0, 0x2, R7 ;  /* 0x00000002000d7810 */ /* 0x004fca0007ffe007 */
[----:B------:R-:W-:Y:S01]  /*0190*/  STG.E desc[UR4][R8.64+0x10], R13 ;  /* 0x0000100d08007986 */ /* 0x000fe2000c101904 */
[----:B------:R-:W-:Y:S05]  /*01a0*/  EXIT ;  /* 0x000000000000794d */ /* 0x000fea0003800000 */
.L_x_0:
[----:B------:R-:W-:-:S00]  /*01b0*/  BRA `(.L_x_0) ;  /* 0xfffffffc00fc7947 */ /* 0x000fc0000383ffff */
[----:B------:R-:W-:-:S00]  /*01c0*/  NOP ;  /* 0x0000000000007918 */ /* 0x000fc00000000000 */
        /* <DEDUP_REMOVED lines=11> */
.L_x_1:


//--------------------- .nv.shared.reserved.0     --------------------------
	.section	.nv.shared.reserved.0,"aw",@nobits
	.weak		__nv_reservedSMEM_offset_0_alias
	.size		__nv_reservedSMEM_offset_0_alias, 0, 64
	.other		__nv_reservedSMEM_offset_0_alias,@"STO_CUDA_RESERVED_SHARED STV_DEFAULT"
__nv_reservedSMEM_offset_0_alias:
	.zero		0
	.zero		64


//--------------------- .nv.constant0._Z16_AFFINE_KERNEL_0PiiS_iS_iiii --------------------------
	.section	.nv.constant0._Z16_AFFINE_KERNEL_0PiiS_iS_iiii,"a",@progbits
	.sectionflags	@""
	.align	4
.nv.constant0._Z16_AFFINE_KERNEL_0PiiS_iS_iiii:
	.zero		952


//--------------------- SYMBOLS --------------------------

	.type		.nv.reservedSmem.offset0,@object
	.size		.nv.reservedSmem.offset0,0x4
